	.headerflags	@"EF_CUDA_TEXMODE_UNIFIED EF_CUDA_64BIT_ADDRESS EF_CUDA_ACCELERATORS EF_CUDA_SM90 EF_CUDA_VIRTUAL_SM(EF_CUDA_SM90)"
	.elftype	@"ET_EXEC"


//--------------------- .nv.info                  --------------------------
	.section	.nv.info,"",@"SHT_CUDA_INFO"
	.align	4


	//----- nvinfo : EIATTR_REGCOUNT
	.align		4
        /*0000*/ 	.byte	0x04, 0x2f
        /*0002*/ 	.short	(.L_1 - .L_0)
	.align		4
.L_0:
        /*0004*/ 	.word	index@(triton_poi_fused_abs_0)
        /*0008*/ 	.word	0x0000000a


	//----- nvinfo : EIATTR_MIN_STACK_SIZE
	.align		4
.L_1:
        /*000c*/ 	.byte	0x04, 0x12
        /*000e*/ 	.short	(.L_3 - .L_2)
	.align		4
.L_2:
        /*0010*/ 	.word	index@(triton_poi_fused_abs_0)
        /*0014*/ 	.word	0x00000000


	//----- nvinfo : EIATTR_FRAME_SIZE
	.align		4
.L_3:
        /*0018*/ 	.byte	0x04, 0x11
        /*001a*/ 	.short	(.L_5 - .L_4)
	.align		4
.L_4:
        /*001c*/ 	.word	index@(triton_poi_fused_abs_0)
        /*0020*/ 	.word	0x00000000


	//----- nvinfo : EIATTR_MIN_STACK_SIZE
	.align		4
.L_5:
        /*0024*/ 	.byte	0x04, 0x12
        /*0026*/ 	.short	(.L_7 - .L_6)
	.align		4
.L_6:
        /*0028*/ 	.word	index@(triton_poi_fused_abs_0)
        /*002c*/ 	.word	0x00000000
.L_7:


//--------------------- .nv.info.triton_poi_fused_abs_0 --------------------------
	.section	.nv.info.triton_poi_fused_abs_0,"",@"SHT_CUDA_INFO"
	.sectionflags	@""
	.align	4


	//----- nvinfo : EIATTR_CUDA_API_VERSION
	.align		4
        /*0000*/ 	.byte	0x04, 0x37
        /*0002*/ 	.short	(.L_9 - .L_8)
.L_8:
        /*0004*/ 	.word	0x0000007c


	//----- nvinfo : EIATTR_KPARAM_INFO
	.align		4
.L_9:
        /*0008*/ 	.byte	0x04, 0x17
        /*000a*/ 	.short	(.L_11 - .L_10)
.L_10:
        /*000c*/ 	.word	0x00000000
        /*0010*/ 	.short	0x0002
        /*0012*/ 	.short	0x0010
        /*0014*/ 	.byte	0x00, 0xf0, 0x11, 0x00


	//----- nvinfo : EIATTR_KPARAM_INFO
	.align		4
.L_11:
        /*0018*/ 	.byte	0x04, 0x17
        /*001a*/ 	.short	(.L_13 - .L_12)
.L_12:
        /*001c*/ 	.word	0x00000000
        /*0020*/ 	.short	0x0001
        /*0022*/ 	.short	0x0008
        /*0024*/ 	.byte	0x00, 0xf4, 0x21, 0x00


	//----- nvinfo : EIATTR_KPARAM_INFO
	.align		4
.L_13:
        /*0028*/ 	.byte	0x04, 0x17
        /*002a*/ 	.short	(.L_15 - .L_14)
.L_14:
        /*002c*/ 	.word	0x00000000
        /*0030*/ 	.short	0x0000
        /*0032*/ 	.short	0x0000
        /*0034*/ 	.byte	0x00, 0xf4, 0x21, 0x00


	//----- nvinfo : EIATTR_SPARSE_MMA_MASK
	.align		4
.L_15:
        /*0038*/ 	.byte	0x03, 0x50
        /*003a*/ 	.short	0x0000


	//----- nvinfo : EIATTR_MAXREG_COUNT
	.align		4
        /*003c*/ 	.byte	0x03, 0x1b
        /*003e*/ 	.short	0x00ff


	//----- nvinfo : EIATTR_EXIT_INSTR_OFFSETS
	.align		4
        /*0040*/ 	.byte	0x04, 0x1c
        /*0042*/ 	.short	(.L_17 - .L_16)


	//   ....[0]....
.L_16:
        /*0044*/ 	.word	0x00000110


	//   ....[1]....
        /*0048*/ 	.word	0x00000150


	//----- nvinfo : EIATTR_REQNTID
	.align		4
.L_17:
        /*004c*/ 	.byte	0x04, 0x10
        /*004e*/ 	.short	(.L_19 - .L_18)
.L_18:
        /*0050*/ 	.word	0x00000080
        /*0054*/ 	.word	0x00000001
        /*0058*/ 	.word	0x00000001


	//----- nvinfo : EIATTR_CRS_STACK_SIZE
	.align		4
.L_19:
        /*005c*/ 	.byte	0x04, 0x1e
        /*005e*/ 	.short	(.L_21 - .L_20)
.L_20:
        /*0060*/ 	.word	0x00000000


	//----- nvinfo : EIATTR_CBANK_PARAM_SIZE
	.align		4
.L_21:
        /*0064*/ 	.byte	0x03, 0x19
        /*0066*/ 	.short	0x0014


	//----- nvinfo : EIATTR_PARAM_CBANK
	.align		4
        /*0068*/ 	.byte	0x04, 0x0a
        /*006a*/ 	.short	(.L_23 - .L_22)
	.align		4
.L_22:
        /*006c*/ 	.word	index@(.nv.constant0.triton_poi_fused_abs_0)
        /*0070*/ 	.short	0x0210
        /*0072*/ 	.short	0x0014


	//----- nvinfo : EIATTR_SW_WAR
	.align		4
.L_23:
        /*0074*/ 	.byte	0x04, 0x36
        /*0076*/ 	.short	(.L_25 - .L_24)
.L_24:
        /*0078*/ 	.word	0x00000008
.L_25:


//--------------------- .nv.callgraph             --------------------------
	.section	.nv.callgraph,"",@"SHT_CUDA_CALLGRAPH"
	.align	4
	.sectionentsize	8
	.align		4
        /*0000*/ 	.word	0x00000000
	.align		4
        /*0004*/ 	.word	0xffffffff
	.align		4
        /*0008*/ 	.word	0x00000000
	.align		4
        /*000c*/ 	.word	0xfffffffe
	.align		4
        /*0010*/ 	.word	0x00000000
	.align		4
        /*0014*/ 	.word	0xfffffffd
	.align		4
        /*0018*/ 	.word	0x00000000
	.align		4
        /*001c*/ 	.word	0xfffffffc


//--------------------- .text.triton_poi_fused_abs_0 --------------------------
	.section	.text.triton_poi_fused_abs_0,"ax",@progbits
	.align	128
        .global         triton_poi_fused_abs_0
        .type           triton_poi_fused_abs_0,@function
        .size           triton_poi_fused_abs_0,(.L_x_3 - triton_poi_fused_abs_0)
        .other          triton_poi_fused_abs_0,@"STO_CUDA_ENTRY STV_DEFAULT"
triton_poi_fused_abs_0:
.text.triton_poi_fused_abs_0:
[----:B------:R-:W0:Y:S02]  /*0000*/  LDC R1, c[0x0][0x28] ;  /* 0x00000a00ff017b82 */ /* 0x000e240000000800 */
[----:B------:R-:W1:Y:S01]  /*0010*/  S2R R0, SR_TID.X ;  /* 0x0000000000007919 */ /* 0x000e620000002100 */
[----:B------:R-:W2:Y:S01]  /*0020*/  LDC.64 R4, c[0x0][0x218] ;  /* 0x00008600ff047b82 */ /* 0x000ea20000000a00 */
[----:B------:R-:W-:Y:S01]  /*0030*/  ULDC.64 UR4, c[0x0][0x208] ;  /* 0x0000820000047ab9 */ /* 0x000fe20000000a00 */
[----:B------:R-:W-:Y:S01]  /*0040*/  BSSY B0, `(.L_x_0) ;  /* 0x000000c000007945 */ /* 0x000fe20003800000 */
[----:B------:R-:W3:Y:S01]  /*0050*/  S2R R7, SR_CTAID.X ;  /* 0x0000000000077919 */ /* 0x000ee20000002500 */
[----:B------:R-:W-:Y:S01]  /*0060*/  CS2R R2, SRZ ;  /* 0x0000000000027805 */ /* 0x000fe2000001ff00 */
[----:B-1----:R-:W-:-:S05]  /*0070*/  IMAD.SHL.U32 R0, R0, 0x2, RZ ;  /* 0x0000000200007824 */ /* 0x002fca00078e00ff */
[----:B------:R-:W-:-:S05]  /*0080*/  LOP3.LUT R0, R0, 0xfe, RZ, 0xc0, !PT ;  /* 0x000000fe00007812 */ /* 0x000fca00078ec0ff */
[----:B---3--:R-:W-:-:S04]  /*0090*/  IMAD R7, R7, 0x100, R0 ;  /* 0x0000010007077824 */ /* 0x008fc800078e0200 */
[C---:B--2---:R-:W-:Y:S01]  /*00a0*/  IMAD.WIDE R4, R7.reuse, 0x4, R4 ;  /* 0x0000000407047825 */ /* 0x044fe200078e0204 */
[----:B------:R-:W-:-:S13]  /*00b0*/  ISETP.GE.AND P0, PT, R7, 0x100, PT ;  /* 0x000001000700780c */ /* 0x000fda0003f06270 */
[----:B------:R-:W-:Y:S05]  /*00c0*/  @P0 BRA `(.L_x_1) ;  /* 0x00000000000c0947 */ /* 0x000fea0003800000 */
[----:B------:R-:W1:Y:S02]  /*00d0*/  LDC.64 R2, c[0x0][0x210] ;  /* 0x00008400ff027b82 */ /* 0x000e640000000a00 */
[----:B-1----:R-:W-:-:S06]  /*00e0*/  IMAD.WIDE R2, R7, 0x4, R2 ;  /* 0x0000000407027825 */ /* 0x002fcc00078e0202 */
[----:B------:R-:W5:Y:S02]  /*00f0*/  LDG.E.64 R2, desc[UR4][R2.64] ;  /* 0x0000000402027981 */ /* 0x000f64000c1e1b00 */
.L_x_1:
[----:B------:R-:W-:Y:S05]  /*0100*/  BSYNC B0 ;  /* 0x0000000000007941 */ /* 0x000fea0003800000 */
.L_x_0:
[----:B------:R-:W-:Y:S05]  /*0110*/  @P0 EXIT ;  /* 0x000000000000094d */ /* 0x000fea0003800000 */
[----:B-----5:R-:W-:Y:S02]  /*0120*/  LOP3.LUT R2, R2, 0x7fffffff, RZ, 0xc0, !PT ;  /* 0x7fffffff02027812 */ /* 0x020fe400078ec0ff */
[----:B------:R-:W-:-:S05]  /*0130*/  LOP3.LUT R3, R3, 0x7fffffff, RZ, 0xc0, !PT ;  /* 0x7fffffff03037812 */ /* 0x000fca00078ec0ff */
[----:B------:R-:W-:Y:S01]  /*0140*/  STG.E.64 desc[UR4][R4.64], R2 ;  /* 0x0000000204007986 */ /* 0x000fe2000c101b04 */
[----:B------:R-:W-:Y:S05]  /*0150*/  EXIT ;  /* 0x000000000000794d */ /* 0x000fea0003800000 */
.L_x_2:
[----:B------:R-:W-:-:S00]  /*0160*/  BRA `(.L_x_2) ;  /* 0xfffffffc00fc7947 */ /* 0x000fc0000383ffff */
[----:B------:R-:W-:-:S00]  /*0170*/  NOP ;  /* 0x0000000000007918 */ /* 0x000fc00000000000 */
        /* <DEDUP_REMOVED lines=8> */
.L_x_3:


//--------------------- .nv.constant0.triton_poi_fused_abs_0 --------------------------
	.section	.nv.constant0.triton_poi_fused_abs_0,"a",@progbits
	.sectionflags	@""
	.align	4
.nv.constant0.triton_poi_fused_abs_0:
	.zero		548
